//
// Generated by NVIDIA NVVM Compiler
//
// Compiler Build ID: CL-36424714
// Cuda compilation tools, release 13.0, V13.0.88
// Based on NVVM 20.0.0
//

.version 9.0
.target sm_100
.address_size 64

	// .globl	_Z8calc_sumPdS_S_d

.visible .entry _Z8calc_sumPdS_S_d(
	.param .u64 .ptr .align 1 _Z8calc_sumPdS_S_d_param_0,
	.param .u64 .ptr .align 1 _Z8calc_sumPdS_S_d_param_1,
	.param .u64 .ptr .align 1 _Z8calc_sumPdS_S_d_param_2,
	.param .f64 _Z8calc_sumPdS_S_d_param_3
)
{
	.reg .pred 	%p<2>;
	.reg .b32 	%r<5>;
	.reg .b64 	%rd<11>;
	.reg .b64 	%fd<5>;

	ld.param.u64 	%rd1, [_Z8calc_sumPdS_S_d_param_0];
	ld.param.u64 	%rd2, [_Z8calc_sumPdS_S_d_param_1];
	ld.param.u64 	%rd3, [_Z8calc_sumPdS_S_d_param_2];
	ld.param.f64 	%fd1, [_Z8calc_sumPdS_S_d_param_3];
	mov.u32 	%r2, %ctaid.x;
	mov.u32 	%r3, %ntid.x;
	mov.u32 	%r4, %tid.x;
	mad.lo.s32 	%r1, %r2, %r3, %r4;
	setp.gt.s32 	%p1, %r1, 399;
	@%p1 bra 	$L__BB0_2;
	cvta.to.global.u64 	%rd4, %rd1;
	cvta.to.global.u64 	%rd5, %rd2;
	cvta.to.global.u64 	%rd6, %rd3;
	mul.wide.s32 	%rd7, %r1, 8;
	add.s64 	%rd8, %rd4, %rd7;
	ld.global.f64 	%fd2, [%rd8];
	add.s64 	%rd9, %rd5, %rd7;
	ld.global.f64 	%fd3, [%rd9];
	fma.rn.f64 	%fd4, %fd1, %fd3, %fd2;
	add.s64 	%rd10, %rd6, %rd7;
	st.global.f64 	[%rd10], %fd4;
$L__BB0_2:
	ret;

}


// ===== COMPILED SASS (sm_100) =====

	.target	sm_100

	.elftype	@"ET_EXEC"


//--------------------- .note.nv.tkinfo           --------------------------
	.section	.note.nv.tkinfo,"",@"SHT_NOTE"
	.sectionflags	@"SHF_NOTE_NV_TKINFO"
	.tkinfo
        /*0018*/ 	.word	0x00000002
        /*0030*/ 	.string	""
        /*0030*/ 	.string	"ptxas"
        /*0030*/ 	.string	"Cuda compilation tools, release 13.0, V13.0.88"
        /*0030*/ 	.string	"Build cuda_13.0.r13.0/compiler.36424714_0"
        /*0030*/ 	.string	"-arch sm_100 -m 64 "



//--------------------- .note.nv.cuinfo           --------------------------
	.section	.note.nv.cuinfo,"",@"SHT_NOTE"
	.sectionflags	@"SHF_NOTE_NV_CUINFO"
        /*0018*/ 	.short	0x0002
        /*001a*/ 	.short	0x0064
        /*001c*/ 	.short	0x0082
	.zero		2


//--------------------- .nv.info                  --------------------------
	.section	.nv.info,"",@"SHT_CUDA_INFO"
	.align	4


	//----- nvinfo : EIATTR_REGCOUNT
	.align		4
        /*0000*/ 	.byte	0x04, 0x2f
        /*0002*/ 	.short	(.L_1 - .L_0)
	.align		4
.L_0:
        /*0004*/ 	.word	index@(_Z8calc_sumPdS_S_d)
        /*0008*/ 	.word	0x0000000e


	//----- nvinfo : EIATTR_FRAME_SIZE
	.align		4
.L_1:
        /*000c*/ 	.byte	0x04, 0x11
        /*000e*/ 	.short	(.L_3 - .L_2)
	.align		4
.L_2:
        /*0010*/ 	.word	index@(_Z8calc_sumPdS_S_d)
        /*0014*/ 	.word	0x00000000


	//----- nvinfo : EIATTR_MIN_STACK_SIZE
	.align		4
.L_3:
        /*0018*/ 	.byte	0x04, 0x12
        /*001a*/ 	.short	(.L_5 - .L_4)
	.align		4
.L_4:
        /*001c*/ 	.word	index@(_Z8calc_sumPdS_S_d)
        /*0020*/ 	.word	0x00000000
.L_5:


//--------------------- .nv.compat                --------------------------
	.section	.nv.compat,"",@"SHT_CUDA_COMPAT_INFO"
	.align	4
        /*0000*/ 	.byte	0x02, 0x09, 0x00, 0x00, 0x02, 0x02, 0x01, 0x00, 0x02, 0x05, 0x05, 0x00, 0x03, 0x07, 0x01, 0x01
        /*0010*/ 	.byte	0x02, 0x03, 0x00, 0x00, 0x02, 0x06, 0x01, 0x00, 0x04, 0x0b, 0x08, 0x00, 0x01, 0x00, 0x00, 0x00
        /*0020*/ 	.byte	0x00, 0x00, 0x00, 0x00


//--------------------- .nv.info._Z8calc_sumPdS_S_d --------------------------
	.section	.nv.info._Z8calc_sumPdS_S_d,"",@"SHT_CUDA_INFO"
	.sectionflags	@""
	.align	4


	//----- nvinfo : EIATTR_CUDA_API_VERSION
	.align		4
        /*0000*/ 	.byte	0x04, 0x37
        /*0002*/ 	.short	(.L_7 - .L_6)
.L_6:
        /*0004*/ 	.word	0x00000082


	//----- nvinfo : EIATTR_KPARAM_INFO
	.align		4
.L_7:
        /*0008*/ 	.byte	0x04, 0x17
        /*000a*/ 	.short	(.L_9 - .L_8)
.L_8:
        /*000c*/ 	.word	0x00000000
        /*0010*/ 	.short	0x0003
        /*0012*/ 	.short	0x0018
        /*0014*/ 	.byte	0x00, 0xf0, 0x21, 0x00


	//----- nvinfo : EIATTR_KPARAM_INFO
	.align		4
.L_9:
        /*0018*/ 	.byte	0x04, 0x17
        /*001a*/ 	.short	(.L_11 - .L_10)
.L_10:
        /*001c*/ 	.word	0x00000000
        /*0020*/ 	.short	0x0002
        /*0022*/ 	.short	0x0010
        /*0024*/ 	.byte	0x00, 0xf5, 0x21, 0x00


	//----- nvinfo : EIATTR_KPARAM_INFO
	.align		4
.L_11:
        /*0028*/ 	.byte	0x04, 0x17
        /*002a*/ 	.short	(.L_13 - .L_12)
.L_12:
        /*002c*/ 	.word	0x00000000
        /*0030*/ 	.short	0x0001
        /*0032*/ 	.short	0x0008
        /*0034*/ 	.byte	0x00, 0xf5, 0x21, 0x00


	//----- nvinfo : EIATTR_KPARAM_INFO
	.align		4
.L_13:
        /*0038*/ 	.byte	0x04, 0x17
        /*003a*/ 	.short	(.L_15 - .L_14)
.L_14:
        /*003c*/ 	.word	0x00000000
        /*0040*/ 	.short	0x0000
        /*0042*/ 	.short	0x0000
        /*0044*/ 	.byte	0x00, 0xf5, 0x21, 0x00


	//----- nvinfo : EIATTR_SPARSE_MMA_MASK
	.align		4
.L_15:
        /*0048*/ 	.byte	0x03, 0x50
        /*004a*/ 	.short	0x0000


	//----- nvinfo : EIATTR_MAXREG_COUNT
	.align		4
        /*004c*/ 	.byte	0x03, 0x1b
        /*004e*/ 	.short	0x00ff


	//----- nvinfo : EIATTR_MERCURY_ISA_VERSION
	.align		4
        /*0050*/ 	.byte	0x03, 0x5f
        /*0052*/ 	.short	0x0101


	//----- nvinfo : EIATTR_VRC_CTA_INIT_COUNT
	.align		4
        /*0054*/ 	.byte	0x02, 0x4a
	.zero		1
	.zero		1


	//----- nvinfo : EIATTR_EXIT_INSTR_OFFSETS
	.align		4
        /*0058*/ 	.byte	0x04, 0x1c
        /*005a*/ 	.short	(.L_17 - .L_16)


	//   ....[0]....
.L_16:
        /*005c*/ 	.word	0x00000060


	//   ....[1]....
        /*0060*/ 	.word	0x00000130


	//----- nvinfo : EIATTR_CBANK_PARAM_SIZE
	.align		4
.L_17:
        /*0064*/ 	.byte	0x03, 0x19
        /*0066*/ 	.short	0x0020


	//----- nvinfo : EIATTR_PARAM_CBANK
	.align		4
        /*0068*/ 	.byte	0x04, 0x0a
        /*006a*/ 	.short	(.L_19 - .L_18)
	.align		4
.L_18:
        /*006c*/ 	.word	index@(.nv.constant0._Z8calc_sumPdS_S_d)
        /*0070*/ 	.short	0x0380
        /*0072*/ 	.short	0x0020


	//----- nvinfo : EIATTR_SW_WAR
	.align		4
.L_19:
        /*0074*/ 	.byte	0x04, 0x36
        /*0076*/ 	.short	(.L_21 - .L_20)
.L_20:
        /*0078*/ 	.word	0x00000008
.L_21:


//--------------------- .nv.callgraph             --------------------------
	.section	.nv.callgraph,"",@"SHT_CUDA_CALLGRAPH"
	.align	4
	.sectionentsize	8
	.align		4
        /*0000*/ 	.word	0x00000000
	.align		4
        /*0004*/ 	.word	0xffffffff
	.align		4
        /*0008*/ 	.word	0x00000000
	.align		4
        /*000c*/ 	.word	0xfffffffe
	.align		4
        /*0010*/ 	.word	0x00000000
	.align		4
        /*0014*/ 	.word	0xfffffffd
	.align		4
        /*0018*/ 	.word	0x00000000
	.align		4
        /*001c*/ 	.word	0xfffffffc


//--------------------- .text._Z8calc_sumPdS_S_d  --------------------------
	.section	.text._Z8calc_sumPdS_S_d,"ax",@progbits
	.align	128
        .global         _Z8calc_sumPdS_S_d
        .type           _Z8calc_sumPdS_S_d,@function
        .size           _Z8calc_sumPdS_S_d,(.L_x_1 - _Z8calc_sumPdS_S_d)
        .other          _Z8calc_sumPdS_S_d,@"STO_CUDA_ENTRY STV_DEFAULT"
_Z8calc_sumPdS_S_d:
.text._Z8calc_sumPdS_S_d:
[----:B------:R-:W-:Y:S01]  /*0000*/  LDC R1, c[0x0][0x37c] ;  /* 0x0000df00ff017b82 */ /* 0x000fe20000000800 */
[----:B------:R-:W0:Y:S07]  /*0010*/  S2R R0, SR_TID.X ;  /* 0x0000000000007919 */ /* 0x000e2e0000002100 */
[----:B------:R-:W0:Y:S08]  /*0020*/  S2UR UR4, SR_CTAID.X ;  /* 0x00000000000479c3 */ /* 0x000e300000002500 */
[----:B------:R-:W0:Y:S02]  /*0030*/  LDC R11, c[0x0][0x360] ;  /* 0x0000d800ff0b7b82 */ /* 0x000e240000000800 */
[----:B0-----:R-:W-:-:S05]  /*0040*/  IMAD R11, R11, UR4, R0 ;  /* 0x000000040b0b7c24 */ /* 0x001fca000f8e0200 */
[----:B------:R-:W-:-:S13]  /*0050*/  ISETP.GT.AND P0, PT, R11, 0x18f, PT ;  /* 0x0000018f0b00780c */ /* 0x000fda0003f04270 */
[----:B------:R-:W-:Y:S05]  /*0060*/  @P0 EXIT ;  /* 0x000000000000094d */ /* 0x000fea0003800000 */
[----:B------:R-:W0:Y:S01]  /*0070*/  LDC.64 R2, c[0x0][0x380] ;  /* 0x0000e000ff027b82 */ /* 0x000e220000000a00 */
[----:B------:R-:W1:Y:S07]  /*0080*/  LDCU.64 UR4, c[0x0][0x358] ;  /* 0x00006b00ff0477ac */ /* 0x000e6e0008000a00 */
[----:B------:R-:W2:Y:S08]  /*0090*/  LDC.64 R4, c[0x0][0x388] ;  /* 0x0000e200ff047b82 */ /* 0x000eb00000000a00 */
[----:B------:R-:W3:Y:S01]  /*00a0*/  LDC.64 R6, c[0x0][0x398] ;  /* 0x0000e600ff067b82 */ /* 0x000ee20000000a00 */
[----:B0-----:R-:W-:-:S07]  /*00b0*/  IMAD.WIDE R2, R11, 0x8, R2 ;  /* 0x000000080b027825 */ /* 0x001fce00078e0202 */
[----:B------:R-:W0:Y:S01]  /*00c0*/  LDC.64 R8, c[0x0][0x390] ;  /* 0x0000e400ff087b82 */ /* 0x000e220000000a00 */
[----:B-1----:R-:W3:Y:S01]  /*00d0*/  LDG.E.64 R2, desc[UR4][R2.64] ;  /* 0x0000000402027981 */ /* 0x002ee2000c1e1b00 */
[----:B--2---:R-:W-:-:S06]  /*00e0*/  IMAD.WIDE R4, R11, 0x8, R4 ;  /* 0x000000080b047825 */ /* 0x004fcc00078e0204 */
[----:B------:R-:W3:Y:S01]  /*00f0*/  LDG.E.64 R4, desc[UR4][R4.64] ;  /* 0x0000000404047981 */ /* 0x000ee2000c1e1b00 */
[----:B0-----:R-:W-:Y:S01]  /*0100*/  IMAD.WIDE R8, R11, 0x8, R8 ;  /* 0x000000080b087825 */ /* 0x001fe200078e0208 */
[----:B---3--:R-:W-:-:S07]  /*0110*/  DFMA R6, R4, R6, R2 ;  /* 0x000000060406722b */ /* 0x008fce0000000002 */
[----:B------:R-:W-:Y:S01]  /*0120*/  STG.E.64 desc[UR4][R8.64], R6 ;  /* 0x0000000608007986 */ /* 0x000fe2000c101b04 */
[----:B------:R-:W-:Y:S05]  /*0130*/  EXIT ;  /* 0x000000000000794d */ /* 0x000fea0003800000 */
.L_x_0:
[----:B------:R-:W-:-:S00]  /*0140*/  BRA `(.L_x_0) ;  /* 0xfffffffc00fc7947 */ /* 0x000fc0000383ffff */
[----:B------:R-:W-:-:S00]  /*0150*/  NOP ;  /* 0x0000000000007918 */ /* 0x000fc00000000000 */
        /* <DEDUP_REMOVED lines=10> */
.L_x_1:


//--------------------- .nv.shared.reserved.0     --------------------------
	.section	.nv.shared.reserved.0,"aw",@nobits
	.weak		__nv_reservedSMEM_offset_0_alias
	.size		__nv_reservedSMEM_offset_0_alias, 0, 64
	.other		__nv_reservedSMEM_offset_0_alias,@"STO_CUDA_RESERVED_SHARED STV_DEFAULT"
__nv_reservedSMEM_offset_0_alias:
	.zero		0
	.zero		64


//--------------------- .nv.constant0._Z8calc_sumPdS_S_d --------------------------
	.section	.nv.constant0._Z8calc_sumPdS_S_d,"a",@progbits
	.sectionflags	@""
	.align	4
.nv.constant0._Z8calc_sumPdS_S_d:
	.zero		928


//--------------------- SYMBOLS --------------------------

	.type		.nv.reservedSmem.offset0,@object
	.size		.nv.reservedSmem.offset0,0x4
